//
// Generated by NVIDIA NVVM Compiler
//
// Compiler Build ID: CL-36424714
// Cuda compilation tools, release 13.0, V13.0.88
// Based on NVVM 20.0.0
//

.version 9.0
.target sm_100
.address_size 64

	// .globl	_Z14ker_matrix_mulPfS_S_m

.visible .entry _Z14ker_matrix_mulPfS_S_m(
	.param .u64 .ptr .align 1 _Z14ker_matrix_mulPfS_S_m_param_0,
	.param .u64 .ptr .align 1 _Z14ker_matrix_mulPfS_S_m_param_1,
	.param .u64 .ptr .align 1 _Z14ker_matrix_mulPfS_S_m_param_2,
	.param .u64 _Z14ker_matrix_mulPfS_S_m_param_3
)
{
	.reg .pred 	%p<10>;
	.reg .b32 	%r<10>;
	.reg .b32 	%f<56>;
	.reg .b64 	%rd<75>;

	ld.param.u64 	%rd27, [_Z14ker_matrix_mulPfS_S_m_param_0];
	ld.param.u64 	%rd28, [_Z14ker_matrix_mulPfS_S_m_param_1];
	ld.param.u64 	%rd25, [_Z14ker_matrix_mulPfS_S_m_param_2];
	ld.param.u64 	%rd26, [_Z14ker_matrix_mulPfS_S_m_param_3];
	cvta.to.global.u64 	%rd1, %rd28;
	cvta.to.global.u64 	%rd2, %rd27;
	mov.u32 	%r1, %ctaid.y;
	mov.u32 	%r2, %ntid.y;
	mov.u32 	%r3, %tid.y;
	mad.lo.s32 	%r4, %r1, %r2, %r3;
	cvt.u64.u32 	%rd3, %r4;
	mov.u32 	%r5, %ctaid.x;
	mov.u32 	%r6, %ntid.x;
	mov.u32 	%r7, %tid.x;
	mad.lo.s32 	%r8, %r5, %r6, %r7;
	cvt.u64.u32 	%rd4, %r8;
	max.u64 	%rd29, %rd3, %rd4;
	setp.ge.u64 	%p1, %rd29, %rd26;
	@%p1 bra 	$L__BB0_12;
	cvta.to.global.u64 	%rd31, %rd25;
	mul.lo.s64 	%rd5, %rd26, %rd3;
	add.s64 	%rd32, %rd5, %rd4;
	shl.b64 	%rd33, %rd32, 2;
	add.s64 	%rd6, %rd31, %rd33;
	mov.b32 	%r9, 0;
	st.global.u32 	[%rd6], %r9;
	and.b64  	%rd7, %rd26, 7;
	setp.lt.u64 	%p2, %rd26, 8;
	mov.b64 	%rd73, 0;
	mov.f32 	%f53, 0f00000000;
	@%p2 bra 	$L__BB0_4;
	and.b64  	%rd73, %rd26, -8;
	shl.b64 	%rd34, %rd4, 2;
	add.s64 	%rd70, %rd1, %rd34;
	shl.b64 	%rd10, %rd26, 5;
	shl.b64 	%rd35, %rd5, 2;
	add.s64 	%rd36, %rd35, %rd2;
	add.s64 	%rd69, %rd36, 16;
	shl.b64 	%rd12, %rd26, 2;
	mov.f32 	%f53, 0f00000000;
	mov.u64 	%rd71, %rd73;
$L__BB0_3:
	.pragma "nounroll";
	ld.global.f32 	%f10, [%rd69+-16];
	ld.global.f32 	%f11, [%rd70];
	fma.rn.f32 	%f12, %f10, %f11, %f53;
	st.global.f32 	[%rd6], %f12;
	ld.global.f32 	%f13, [%rd69+-12];
	add.s64 	%rd37, %rd70, %rd12;
	ld.global.f32 	%f14, [%rd37];
	fma.rn.f32 	%f15, %f13, %f14, %f12;
	st.global.f32 	[%rd6], %f15;
	ld.global.f32 	%f16, [%rd69+-8];
	add.s64 	%rd38, %rd37, %rd12;
	ld.global.f32 	%f17, [%rd38];
	fma.rn.f32 	%f18, %f16, %f17, %f15;
	st.global.f32 	[%rd6], %f18;
	ld.global.f32 	%f19, [%rd69+-4];
	add.s64 	%rd39, %rd38, %rd12;
	ld.global.f32 	%f20, [%rd39];
	fma.rn.f32 	%f21, %f19, %f20, %f18;
	st.global.f32 	[%rd6], %f21;
	ld.global.f32 	%f22, [%rd69];
	add.s64 	%rd40, %rd39, %rd12;
	ld.global.f32 	%f23, [%rd40];
	fma.rn.f32 	%f24, %f22, %f23, %f21;
	st.global.f32 	[%rd6], %f24;
	ld.global.f32 	%f25, [%rd69+4];
	add.s64 	%rd41, %rd40, %rd12;
	ld.global.f32 	%f26, [%rd41];
	fma.rn.f32 	%f27, %f25, %f26, %f24;
	st.global.f32 	[%rd6], %f27;
	ld.global.f32 	%f28, [%rd69+8];
	add.s64 	%rd42, %rd41, %rd12;
	ld.global.f32 	%f29, [%rd42];
	fma.rn.f32 	%f30, %f28, %f29, %f27;
	st.global.f32 	[%rd6], %f30;
	ld.global.f32 	%f31, [%rd69+12];
	add.s64 	%rd43, %rd42, %rd12;
	ld.global.f32 	%f32, [%rd43];
	fma.rn.f32 	%f53, %f31, %f32, %f30;
	st.global.f32 	[%rd6], %f53;
	add.s64 	%rd71, %rd71, -8;
	add.s64 	%rd70, %rd70, %rd10;
	add.s64 	%rd69, %rd69, 32;
	setp.ne.s64 	%p3, %rd71, 0;
	@%p3 bra 	$L__BB0_3;
$L__BB0_4:
	setp.eq.s64 	%p4, %rd7, 0;
	@%p4 bra 	$L__BB0_12;
	and.b64  	%rd20, %rd26, 3;
	setp.lt.u64 	%p5, %rd7, 4;
	@%p5 bra 	$L__BB0_7;
	add.s64 	%rd44, %rd73, %rd5;
	shl.b64 	%rd45, %rd44, 2;
	add.s64 	%rd46, %rd2, %rd45;
	ld.global.f32 	%f33, [%rd46];
	mad.lo.s64 	%rd47, %rd73, %rd26, %rd4;
	shl.b64 	%rd48, %rd47, 2;
	add.s64 	%rd49, %rd1, %rd48;
	ld.global.f32 	%f34, [%rd49];
	fma.rn.f32 	%f35, %f33, %f34, %f53;
	st.global.f32 	[%rd6], %f35;
	ld.global.f32 	%f36, [%rd46+4];
	shl.b64 	%rd50, %rd26, 2;
	add.s64 	%rd51, %rd49, %rd50;
	ld.global.f32 	%f37, [%rd51];
	fma.rn.f32 	%f38, %f36, %f37, %f35;
	st.global.f32 	[%rd6], %f38;
	ld.global.f32 	%f39, [%rd46+8];
	add.s64 	%rd52, %rd51, %rd50;
	ld.global.f32 	%f40, [%rd52];
	fma.rn.f32 	%f41, %f39, %f40, %f38;
	st.global.f32 	[%rd6], %f41;
	ld.global.f32 	%f42, [%rd46+12];
	add.s64 	%rd53, %rd52, %rd50;
	ld.global.f32 	%f43, [%rd53];
	fma.rn.f32 	%f53, %f42, %f43, %f41;
	st.global.f32 	[%rd6], %f53;
	add.s64 	%rd73, %rd73, 4;
$L__BB0_7:
	setp.eq.s64 	%p6, %rd20, 0;
	@%p6 bra 	$L__BB0_12;
	setp.eq.s64 	%p7, %rd20, 1;
	@%p7 bra 	$L__BB0_10;
	add.s64 	%rd54, %rd73, %rd5;
	shl.b64 	%rd55, %rd54, 2;
	add.s64 	%rd56, %rd2, %rd55;
	ld.global.f32 	%f44, [%rd56];
	mad.lo.s64 	%rd57, %rd73, %rd26, %rd4;
	shl.b64 	%rd58, %rd57, 2;
	add.s64 	%rd59, %rd1, %rd58;
	ld.global.f32 	%f45, [%rd59];
	fma.rn.f32 	%f46, %f44, %f45, %f53;
	st.global.f32 	[%rd6], %f46;
	ld.global.f32 	%f47, [%rd56+4];
	shl.b64 	%rd60, %rd26, 2;
	add.s64 	%rd61, %rd59, %rd60;
	ld.global.f32 	%f48, [%rd61];
	fma.rn.f32 	%f53, %f47, %f48, %f46;
	st.global.f32 	[%rd6], %f53;
	add.s64 	%rd73, %rd73, 2;
$L__BB0_10:
	and.b64  	%rd62, %rd26, 1;
	setp.eq.b64 	%p8, %rd62, 1;
	not.pred 	%p9, %p8;
	@%p9 bra 	$L__BB0_12;
	add.s64 	%rd63, %rd73, %rd5;
	shl.b64 	%rd64, %rd63, 2;
	add.s64 	%rd65, %rd2, %rd64;
	ld.global.f32 	%f49, [%rd65];
	mad.lo.s64 	%rd66, %rd73, %rd26, %rd4;
	shl.b64 	%rd67, %rd66, 2;
	add.s64 	%rd68, %rd1, %rd67;
	ld.global.f32 	%f50, [%rd68];
	fma.rn.f32 	%f51, %f49, %f50, %f53;
	st.global.f32 	[%rd6], %f51;
$L__BB0_12:
	ret;

}


// ===== COMPILED SASS (sm_100) =====

	.target	sm_100

	.elftype	@"ET_EXEC"


//--------------------- .note.nv.tkinfo           --------------------------
	.section	.note.nv.tkinfo,"",@"SHT_NOTE"
	.sectionflags	@"SHF_NOTE_NV_TKINFO"
	.tkinfo
        /*0018*/ 	.word	0x00000002
        /*0030*/ 	.string	""
        /*0030*/ 	.string	"ptxas"
        /*0030*/ 	.string	"Cuda compilation tools, release 13.0, V13.0.88"
        /*0030*/ 	.string	"Build cuda_13.0.r13.0/compiler.36424714_0"
        /*0030*/ 	.string	"-arch sm_100 -m 64 "



//--------------------- .note.nv.cuinfo           --------------------------
	.section	.note.nv.cuinfo,"",@"SHT_NOTE"
	.sectionflags	@"SHF_NOTE_NV_CUINFO"
        /*0018*/ 	.short	0x0002
        /*001a*/ 	.short	0x0064
        /*001c*/ 	.short	0x0082
	.zero		2


//--------------------- .nv.info                  --------------------------
	.section	.nv.info,"",@"SHT_CUDA_INFO"
	.align	4


	//----- nvinfo : EIATTR_REGCOUNT
	.align		4
        /*0000*/ 	.byte	0x04, 0x2f
        /*0002*/ 	.short	(.L_1 - .L_0)
	.align		4
.L_0:
        /*0004*/ 	.word	index@(_Z14ker_matrix_mulPfS_S_m)
        /*0008*/ 	.word	0x00000020


	//----- nvinfo : EIATTR_FRAME_SIZE
	.align		4
.L_1:
        /*000c*/ 	.byte	0x04, 0x11
        /*000e*/ 	.short	(.L_3 - .L_2)
	.align		4
.L_2:
        /*0010*/ 	.word	index@(_Z14ker_matrix_mulPfS_S_m)
        /*0014*/ 	.word	0x00000000


	//----- nvinfo : EIATTR_MIN_STACK_SIZE
	.align		4
.L_3:
        /*0018*/ 	.byte	0x04, 0x12
        /*001a*/ 	.short	(.L_5 - .L_4)
	.align		4
.L_4:
        /*001c*/ 	.word	index@(_Z14ker_matrix_mulPfS_S_m)
        /*0020*/ 	.word	0x00000000
.L_5:


//--------------------- .nv.compat                --------------------------
	.section	.nv.compat,"",@"SHT_CUDA_COMPAT_INFO"
	.align	4
        /*0000*/ 	.byte	0x02, 0x09, 0x00, 0x00, 0x02, 0x02, 0x01, 0x00, 0x02, 0x05, 0x05, 0x00, 0x03, 0x07, 0x01, 0x01
        /*0010*/ 	.byte	0x02, 0x03, 0x00, 0x00, 0x02, 0x06, 0x01, 0x00, 0x04, 0x0b, 0x08, 0x00, 0x09, 0x00, 0x00, 0x00
        /*0020*/ 	.byte	0x00, 0x00, 0x00, 0x00


//--------------------- .nv.info._Z14ker_matrix_mulPfS_S_m --------------------------
	.section	.nv.info._Z14ker_matrix_mulPfS_S_m,"",@"SHT_CUDA_INFO"
	.sectionflags	@""
	.align	4


	//----- nvinfo : EIATTR_CUDA_API_VERSION
	.align		4
        /*0000*/ 	.byte	0x04, 0x37
        /*0002*/ 	.short	(.L_7 - .L_6)
.L_6:
        /*0004*/ 	.word	0x00000082


	//----- nvinfo : EIATTR_KPARAM_INFO
	.align		4
.L_7:
        /*0008*/ 	.byte	0x04, 0x17
        /*000a*/ 	.short	(.L_9 - .L_8)
.L_8:
        /*000c*/ 	.word	0x00000000
        /*0010*/ 	.short	0x0003
        /*0012*/ 	.short	0x0018
        /*0014*/ 	.byte	0x00, 0xf0, 0x21, 0x00


	//----- nvinfo : EIATTR_KPARAM_INFO
	.align		4
.L_9:
        /*0018*/ 	.byte	0x04, 0x17
        /*001a*/ 	.short	(.L_11 - .L_10)
.L_10:
        /*001c*/ 	.word	0x00000000
        /*0020*/ 	.short	0x0002
        /*0022*/ 	.short	0x0010
        /*0024*/ 	.byte	0x00, 0xf5, 0x21, 0x00


	//----- nvinfo : EIATTR_KPARAM_INFO
	.align		4
.L_11:
        /*0028*/ 	.byte	0x04, 0x17
        /*002a*/ 	.short	(.L_13 - .L_12)
.L_12:
        /*002c*/ 	.word	0x00000000
        /*0030*/ 	.short	0x0001
        /*0032*/ 	.short	0x0008
        /*0034*/ 	.byte	0x00, 0xf5, 0x21, 0x00


	//----- nvinfo : EIATTR_KPARAM_INFO
	.align		4
.L_13:
        /*0038*/ 	.byte	0x04, 0x17
        /*003a*/ 	.short	(.L_15 - .L_14)
.L_14:
        /*003c*/ 	.word	0x00000000
        /*0040*/ 	.short	0x0000
        /*0042*/ 	.short	0x0000
        /*0044*/ 	.byte	0x00, 0xf5, 0x21, 0x00


	//----- nvinfo : EIATTR_SPARSE_MMA_MASK
	.align		4
.L_15:
        /*0048*/ 	.byte	0x03, 0x50
        /*004a*/ 	.short	0x0000


	//----- nvinfo : EIATTR_MAXREG_COUNT
	.align		4
        /*004c*/ 	.byte	0x03, 0x1b
        /*004e*/ 	.short	0x00ff


	//----- nvinfo : EIATTR_MERCURY_ISA_VERSION
	.align		4
        /*0050*/ 	.byte	0x03, 0x5f
        /*0052*/ 	.short	0x0101


	//----- nvinfo : EIATTR_VRC_CTA_INIT_COUNT
	.align		4
        /*0054*/ 	.byte	0x02, 0x4a
	.zero		1
	.zero		1


	//----- nvinfo : EIATTR_EXIT_INSTR_OFFSETS
	.align		4
        /*0058*/ 	.byte	0x04, 0x1c
        /*005a*/ 	.short	(.L_17 - .L_16)


	//   ....[0]....
.L_16:
        /*005c*/ 	.word	0x000000f0


	//   ....[1]....
        /*0060*/ 	.word	0x00000690


	//   ....[2]....
        /*0064*/ 	.word	0x00000960


	//   ....[3]....
        /*0068*/ 	.word	0x00000b60


	//   ....[4]....
        /*006c*/ 	.word	0x00000c80


	//----- nvinfo : EIATTR_CBANK_PARAM_SIZE
	.align		4
.L_17:
        /*0070*/ 	.byte	0x03, 0x19
        /*0072*/ 	.short	0x0020


	//----- nvinfo : EIATTR_PARAM_CBANK
	.align		4
        /*0074*/ 	.byte	0x04, 0x0a
        /*0076*/ 	.short	(.L_19 - .L_18)
	.align		4
.L_18:
        /*0078*/ 	.word	index@(.nv.constant0._Z14ker_matrix_mulPfS_S_m)
        /*007c*/ 	.short	0x0380
        /*007e*/ 	.short	0x0020


	//----- nvinfo : EIATTR_SW_WAR
	.align		4
.L_19:
        /*0080*/ 	.byte	0x04, 0x36
        /*0082*/ 	.short	(.L_21 - .L_20)
.L_20:
        /*0084*/ 	.word	0x00000008
.L_21:


//--------------------- .nv.callgraph             --------------------------
	.section	.nv.callgraph,"",@"SHT_CUDA_CALLGRAPH"
	.align	4
	.sectionentsize	8
	.align		4
        /*0000*/ 	.word	0x00000000
	.align		4
        /*0004*/ 	.word	0xffffffff
	.align		4
        /*0008*/ 	.word	0x00000000
	.align		4
        /*000c*/ 	.word	0xfffffffe
	.align		4
        /*0010*/ 	.word	0x00000000
	.align		4
        /*0014*/ 	.word	0xfffffffd
	.align		4
        /*0018*/ 	.word	0x00000000
	.align		4
        /*001c*/ 	.word	0xfffffffc


//--------------------- .text._Z14ker_matrix_mulPfS_S_m --------------------------
	.section	.text._Z14ker_matrix_mulPfS_S_m,"ax",@progbits
	.align	128
        .global         _Z14ker_matrix_mulPfS_S_m
        .type           _Z14ker_matrix_mulPfS_S_m,@function
        .size           _Z14ker_matrix_mulPfS_S_m,(.L_x_5 - _Z14ker_matrix_mulPfS_S_m)
        .other          _Z14ker_matrix_mulPfS_S_m,@"STO_CUDA_ENTRY STV_DEFAULT"
_Z14ker_matrix_mulPfS_S_m:
.text._Z14ker_matrix_mulPfS_S_m:
[----:B------:R-:W-:Y:S01]  /*0000*/  LDC R1, c[0x0][0x37c] ;  /* 0x0000df00ff017b82 */ /* 0x000fe20000000800 */
[----:B------:R-:W0:Y:S07]  /*0010*/  S2R R0, SR_TID.Y ;  /* 0x0000000000007919 */ /* 0x000e2e0000002200 */
[----:B------:R-:W0:Y:S01]  /*0020*/  LDC R3, c[0x0][0x364] ;  /* 0x0000d900ff037b82 */ /* 0x000e220000000800 */
[----:B------:R-:W1:Y:S07]  /*0030*/  S2R R11, SR_TID.X ;  /* 0x00000000000b7919 */ /* 0x000e6e0000002100 */
[----:B------:R-:W0:Y:S08]  /*0040*/  S2UR UR4, SR_CTAID.Y ;  /* 0x00000000000479c3 */ /* 0x000e300000002600 */
[----:B------:R-:W1:Y:S08]  /*0050*/  S2UR UR5, SR_CTAID.X ;  /* 0x00000000000579c3 */ /* 0x000e700000002500 */
[----:B------:R-:W1:Y:S08]  /*0060*/  LDC R10, c[0x0][0x360] ;  /* 0x0000d800ff0a7b82 */ /* 0x000e700000000800 */
[----:B------:R-:W2:Y:S01]  /*0070*/  LDC.64 R8, c[0x0][0x398] ;  /* 0x0000e600ff087b82 */ /* 0x000ea20000000a00 */
[----:B0-----:R-:W-:-:S02]  /*0080*/  IMAD R3, R3, UR4, R0 ;  /* 0x0000000403037c24 */ /* 0x001fc4000f8e0200 */
[----:B-1----:R-:W-:-:S05]  /*0090*/  IMAD R10, R10, UR5, R11 ;  /* 0x000000050a0a7c24 */ /* 0x002fca000f8e020b */
[----:B------:R-:W-:-:S04]  /*00a0*/  ISETP.GT.U32.AND P0, PT, R3, R10, PT ;  /* 0x0000000a0300720c */ /* 0x000fc80003f04070 */
[----:B------:R-:W-:-:S04]  /*00b0*/  ISETP.GT.U32.AND.EX P0, PT, RZ, RZ, PT, P0 ;  /* 0x000000ffff00720c */ /* 0x000fc80003f04100 */
[----:B------:R-:W-:-:S04]  /*00c0*/  SEL R5, R3, R10, P0 ;  /* 0x0000000a03057207 */ /* 0x000fc80000000000 */
[----:B--2---:R-:W-:-:S04]  /*00d0*/  ISETP.GE.U32.AND P0, PT, R5, R8, PT ;  /* 0x000000080500720c */ /* 0x004fc80003f06070 */
[----:B------:R-:W-:-:S13]  /*00e0*/  ISETP.GE.U32.AND.EX P0, PT, RZ, R9, PT, P0 ;  /* 0x00000009ff00720c */ /* 0x000fda0003f06100 */
[----:B------:R-:W-:Y:S05]  /*00f0*/  @P0 EXIT ;  /* 0x000000000000094d */ /* 0x000fea0003800000 */
[----:B------:R-:W0:Y:S01]  /*0100*/  LDCU.64 UR6, c[0x0][0x390] ;  /* 0x00007200ff0677ac */ /* 0x000e220008000a00 */
[C---:B------:R-:W-:Y:S01]  /*0110*/  IMAD.WIDE.U32 R12, R3.reuse, R8, RZ ;  /* 0x00000008030c7225 */ /* 0x040fe200078e00ff */
[----:B------:R-:W-:Y:S01]  /*0120*/  ISETP.GE.U32.AND P1, PT, R8, 0x8, PT ;  /* 0x000000080800780c */ /* 0x000fe20003f26070 */
[----:B------:R-:W1:Y:S02]  /*0130*/  LDCU.64 UR4, c[0x0][0x358] ;  /* 0x00006b00ff0477ac */ /* 0x000e640008000a00 */
[----:B------:R-:W-:Y:S01]  /*0140*/  IMAD R2, R3, R9, R13 ;  /* 0x0000000903027224 */ /* 0x000fe200078e020d */
[----:B------:R-:W-:Y:S01]  /*0150*/  IADD3 R3, P2, PT, R10, R12, RZ ;  /* 0x0000000c0a037210 */ /* 0x000fe20007f5e0ff */
[----:B------:R-:W-:Y:S01]  /*0160*/  IMAD.MOV.U32 R5, RZ, RZ, RZ ;  /* 0x000000ffff057224 */ /* 0x000fe200078e00ff */
[----:B------:R-:W-:Y:S01]  /*0170*/  ISETP.GE.U32.AND.EX P1, PT, R9, RZ, PT, P1 ;  /* 0x000000ff0900720c */ /* 0x000fe20003f26110 */
[----:B------:R-:W-:Y:S01]  /*0180*/  IMAD.MOV.U32 R21, RZ, RZ, RZ ;  /* 0x000000ffff157224 */ /* 0x000fe200078e00ff */
[----:B------:R-:W-:Y:S01]  /*0190*/  LOP3.LUT R0, R8, 0x7, RZ, 0xc0, !PT ;  /* 0x0000000708007812 */ /* 0x000fe200078ec0ff */
[----:B------:R-:W-:-:S03]  /*01a0*/  IMAD.X R4, RZ, RZ, R2, P2 ;  /* 0x000000ffff047224 */ /* 0x000fc600010e0602 */
[----:B------:R-:W-:Y:S02]  /*01b0*/  ISETP.NE.U32.AND P0, PT, R0, RZ, PT ;  /* 0x000000ff0000720c */ /* 0x000fe40003f05070 */
[C---:B0-----:R-:W-:Y:S02]  /*01c0*/  LEA R14, P2, R3.reuse, UR6, 0x2 ;  /* 0x00000006030e7c11 */ /* 0x041fe4000f8410ff */
[----:B------:R-:W-:Y:S02]  /*01d0*/  ISETP.NE.AND.EX P0, PT, RZ, RZ, PT, P0 ;  /* 0x000000ffff00720c */ /* 0x000fe40003f05300 */
[----:B------:R-:W-:Y:S01]  /*01e0*/  LEA.HI.X R15, R3, UR7, R4, 0x2, P2 ;  /* 0x00000007030f7c11 */ /* 0x000fe200090f1404 */
[----:B------:R-:W-:-:S04]  /*01f0*/  IMAD.MOV.U32 R3, RZ, RZ, RZ ;  /* 0x000000ffff037224 */ /* 0x000fc800078e00ff */
[----:B-1----:R0:W-:Y:S01]  /*0200*/  STG.E desc[UR4][R14.64], RZ ;  /* 0x000000ff0e007986 */ /* 0x0021e2000c101904 */
[----:B------:R-:W-:Y:S05]  /*0210*/  @!P1 BRA `(.L_x_0) ;  /* 0x00000004001c9947 */ /* 0x000fea0003800000 */
[----:B------:R-:W1:Y:S01]  /*0220*/  LDCU.128 UR8, c[0x0][0x380] ;  /* 0x00007000ff0877ac */ /* 0x000e620008000c00 */
[----:B------:R-:W2:Y:S01]  /*0230*/  LDC R5, c[0x0][0x39c] ;  /* 0x0000e700ff057b82 */ /* 0x000ea20000000800 */
[C---:B------:R-:W-:Y:S01]  /*0240*/  LOP3.LUT R3, R8.reuse, 0xfffffff8, RZ, 0xc0, !PT ;  /* 0xfffffff808037812 */ /* 0x040fe200078ec0ff */
[----:B------:R-:W-:Y:S01]  /*0250*/  IMAD.SHL.U32 R27, R9, 0x4, RZ ;  /* 0x00000004091b7824 */ /* 0x000fe200078e00ff */
[C---:B------:R-:W-:Y:S01]  /*0260*/  SHF.L.U64.HI R26, R8.reuse, 0x5, R9 ;  /* 0x00000005081a7819 */ /* 0x040fe20000010209 */
[----:B------:R-:W-:-:S04]  /*0270*/  IMAD.WIDE.U32 R16, R8, 0x4, RZ ;  /* 0x0000000408107825 */ /* 0x000fc800078e00ff */
[----:B------:R-:W-:Y:S02]  /*0280*/  IMAD.MOV.U32 R21, RZ, RZ, RZ ;  /* 0x000000ffff157224 */ /* 0x000fe400078e00ff */
[----:B------:R-:W-:Y:S02]  /*0290*/  IMAD.IADD R27, R17, 0x1, R27 ;  /* 0x00000001111b7824 */ /* 0x000fe400078e021b */
[----:B------:R-:W-:Y:S01]  /*02a0*/  IMAD.MOV.U32 R4, RZ, RZ, R3 ;  /* 0x000000ffff047224 */ /* 0x000fe200078e0003 */
[----:B-1----:R-:W-:Y:S02]  /*02b0*/  LEA R6, P1, R10, UR10, 0x2 ;  /* 0x0000000a0a067c11 */ /* 0x002fe4000f8210ff */
[----:B------:R-:W-:Y:S02]  /*02c0*/  LEA R18, P2, R12, UR8, 0x2 ;  /* 0x000000080c127c11 */ /* 0x000fe4000f8410ff */
[----:B------:R-:W-:Y:S02]  /*02d0*/  LEA.HI.X R7, R10, UR11, RZ, 0x2, P1 ;  /* 0x0000000b0a077c11 */ /* 0x000fe400088f14ff */
[----:B------:R-:W-:Y:S01]  /*02e0*/  LEA.HI.X R19, R12, UR9, R2, 0x2, P2 ;  /* 0x000000090c137c11 */ /* 0x000fe200090f1402 */
[----:B--2---:R-:W-:Y:S01]  /*02f0*/  IMAD.MOV.U32 R28, RZ, RZ, R5 ;  /* 0x000000ffff1c7224 */ /* 0x004fe200078e0005 */
[----:B------:R-:W-:-:S05]  /*0300*/  IADD3 R18, P1, PT, R18, 0x10, RZ ;  /* 0x0000001012127810 */ /* 0x000fca0007f3e0ff */
[----:B------:R-:W-:-:S08]  /*0310*/  IMAD.X R19, RZ, RZ, R19, P1 ;  /* 0x000000ffff137224 */ /* 0x000fd000008e0613 */
.L_x_1:
[----:B------:R-:W2:Y:S04]  /*0320*/  LDG.E R22, desc[UR4][R6.64] ;  /* 0x0000000406167981 */ /* 0x000ea8000c1e1900 */
[----:B-1----:R-:W2:Y:S01]  /*0330*/  LDG.E R20, desc[UR4][R18.64+-0x10] ;  /* 0xfffff00412147981 */ /* 0x002ea2000c1e1900 */
[----:B------:R-:W-:-:S05]  /*0340*/  IADD3 R24, P1, PT, R6, R16, RZ ;  /* 0x0000001006187210 */ /* 0x000fca0007f3e0ff */
[----:B------:R-:W-:Y:S02]  /*0350*/  IMAD.X R25, R7, 0x1, R27, P1 ;  /* 0x0000000107197824 */ /* 0x000fe400008e061b */
[----:B--2---:R-:W-:-:S05]  /*0360*/  FFMA R29, R20, R22, R21 ;  /* 0x00000016141d7223 */ /* 0x004fca0000000015 */
[----:B------:R1:W-:Y:S04]  /*0370*/  STG.E desc[UR4][R14.64], R29 ;  /* 0x0000001d0e007986 */ /* 0x0003e8000c101904 */
[----:B------:R-:W1:Y:S04]  /*0380*/  LDG.E R21, desc[UR4][R24.64] ;  /* 0x0000000418157981 */ /* 0x000e68000c1e1900 */
[----:B------:R-:W1:Y:S02]  /*0390*/  LDG.E R20, desc[UR4][R18.64+-0xc] ;  /* 0xfffff40412147981 */ /* 0x000e64000c1e1900 */
[----:B-1----:R-:W-:Y:S01]  /*03a0*/  FFMA R29, R20, R21, R29 ;  /* 0x00000015141d7223 */ /* 0x002fe2000000001d */
[----:B------:R-:W-:-:S04]  /*03b0*/  IADD3 R20, P1, PT, R24, R16, RZ ;  /* 0x0000001018147210 */ /* 0x000fc80007f3e0ff */
[----:B------:R1:W-:Y:S01]  /*03c0*/  STG.E desc[UR4][R14.64], R29 ;  /* 0x0000001d0e007986 */ /* 0x0003e2000c101904 */
[----:B------:R-:W-:-:S03]  /*03d0*/  IMAD.X R21, R25, 0x1, R27, P1 ;  /* 0x0000000119157824 */ /* 0x000fc600008e061b */
[----:B------:R-:W1:Y:S04]  /*03e0*/  LDG.E R22, desc[UR4][R18.64+-0x8] ;  /* 0xfffff80412167981 */ /* 0x000e68000c1e1900 */
[----:B------:R-:W1:Y:S02]  /*03f0*/  LDG.E R23, desc[UR4][R20.64] ;  /* 0x0000000414177981 */ /* 0x000e64000c1e1900 */
[----:B-1----:R-:W-:Y:S01]  /*0400*/  FFMA R29, R22, R23, R29 ;  /* 0x00000017161d7223 */ /* 0x002fe2000000001d */
[----:B------:R-:W-:-:S05]  /*0410*/  IADD3 R22, P1, PT, R20, R16, RZ ;  /* 0x0000001014167210 */ /* 0x000fca0007f3e0ff */
[----:B------:R-:W-:Y:S01]  /*0420*/  IMAD.X R23, R21, 0x1, R27, P1 ;  /* 0x0000000115177824 */ /* 0x000fe200008e061b */
[----:B------:R1:W-:Y:S04]  /*0430*/  STG.E desc[UR4][R14.64], R29 ;  /* 0x0000001d0e007986 */ /* 0x0003e8000c101904 */
        /* <DEDUP_REMOVED lines=18> */
[----:B------:R-:W2:Y:S04]  /*0560*/  LDG.E R25, desc[UR4][R22.64] ;  /* 0x0000000416197981 */ /* 0x000ea8000c1e1900 */
[----:B------:R-:W2:Y:S02]  /*0570*/  LDG.E R24, desc[UR4][R18.64+0x8] ;  /* 0x0000080412187981 */ /* 0x000ea4000c1e1900 */
[----:B--2---:R-:W-:Y:S01]  /*0580*/  FFMA R20, R24, R25, R29 ;  /* 0x0000001918147223 */ /* 0x004fe2000000001d */
[----:B------:R-:W-:-:S05]  /*0590*/  IADD3 R24, P1, PT, R22, R16, RZ ;  /* 0x0000001016187210 */ /* 0x000fca0007f3e0ff */
[----:B------:R-:W-:Y:S01]  /*05a0*/  IMAD.X R25, R23, 0x1, R27, P1 ;  /* 0x0000000117197824 */ /* 0x000fe200008e061b */
[----:B------:R1:W-:Y:S04]  /*05b0*/  STG.E desc[UR4][R14.64], R20 ;  /* 0x000000140e007986 */ /* 0x0003e8000c101904 */
[----:B------:R-:W2:Y:S04]  /*05c0*/  LDG.E R24, desc[UR4][R24.64] ;  /* 0x0000000418187981 */ /* 0x000ea8000c1e1900 */
[----:B------:R3:W2:Y:S01]  /*05d0*/  LDG.E R21, desc[UR4][R18.64+0xc] ;  /* 0x00000c0412157981 */ /* 0x0006a2000c1e1900 */
[----:B------:R-:W-:-:S04]  /*05e0*/  IADD3 R4, P1, PT, R4, -0x8, RZ ;  /* 0xfffffff804047810 */ /* 0x000fc80007f3e0ff */
[----:B------:R-:W-:Y:S02]  /*05f0*/  IADD3.X R28, PT, PT, R28, -0x1, RZ, P1, !PT ;  /* 0xffffffff1c1c7810 */ /* 0x000fe40000ffe4ff */
[----:B------:R-:W-:-:S04]  /*0600*/  ISETP.NE.U32.AND P1, PT, R4, RZ, PT ;  /* 0x000000ff0400720c */ /* 0x000fc80003f25070 */
[----:B------:R-:W-:Y:S02]  /*0610*/  ISETP.NE.AND.EX P1, PT, R28, RZ, PT, P1 ;  /* 0x000000ff1c00720c */ /* 0x000fe40003f25310 */
[----:B------:R-:W-:Y:S02]  /*0620*/  LEA R6, P2, R8, R6, 0x5 ;  /* 0x0000000608067211 */ /* 0x000fe400078428ff */
[----:B---3--:R-:W-:-:S03]  /*0630*/  IADD3 R18, P3, PT, R18, 0x20, RZ ;  /* 0x0000002012127810 */ /* 0x008fc60007f7e0ff */
[----:B------:R-:W-:Y:S02]  /*0640*/  IMAD.X R7, R7, 0x1, R26, P2 ;  /* 0x0000000107077824 */ /* 0x000fe400010e061a */
[----:B------:R-:W-:Y:S02]  /*0650*/  IMAD.X R19, RZ, RZ, R19, P3 ;  /* 0x000000ffff137224 */ /* 0x000fe400018e0613 */
[----:B--2---:R-:W-:-:S05]  /*0660*/  FFMA R21, R21, R24, R20 ;  /* 0x0000001815157223 */ /* 0x004fca0000000014 */
[----:B------:R1:W-:Y:S01]  /*0670*/  STG.E desc[UR4][R14.64], R21 ;  /* 0x000000150e007986 */ /* 0x0003e2000c101904 */
[----:B------:R-:W-:Y:S05]  /*0680*/  @P1 BRA `(.L_x_1) ;  /* 0xfffffffc00241947 */ /* 0x000fea000383ffff */
.L_x_0:
[----:B------:R-:W-:Y:S05]  /*0690*/  @!P0 EXIT ;  /* 0x000000000000894d */ /* 0x000fea0003800000 */
[----:B------:R-:W-:Y:S02]  /*06a0*/  ISETP.GE.U32.AND P1, PT, R0, 0x4, PT ;  /* 0x000000040000780c */ /* 0x000fe40003f26070 */
[----:B------:R-:W-:Y:S02]  /*06b0*/  LOP3.LUT R4, R8, 0x3, RZ, 0xc0, !PT ;  /* 0x0000000308047812 */ /* 0x000fe400078ec0ff */
[----:B------:R-:W-:Y:S02]  /*06c0*/  ISETP.GE.U32.AND.EX P1, PT, RZ, RZ, PT, P1 ;  /* 0x000000ffff00720c */ /* 0x000fe40003f26110 */
[----:B------:R-:W-:-:S04]  /*06d0*/  ISETP.NE.U32.AND P0, PT, R4, RZ, PT ;  /* 0x000000ff0400720c */ /* 0x000fc80003f05070 */
[----:B------:R-:W-:-:S07]  /*06e0*/  ISETP.NE.AND.EX P0, PT, RZ, RZ, PT, P0 ;  /* 0x000000ffff00720c */ /* 0x000fce0003f05300 */
[----:B------:R-:W-:Y:S06]  /*06f0*/  @!P1 BRA `(.L_x_2) ;  /* 0x0000000000989947 */ /* 0x000fec0003800000 */
[----:B------:R-:W2:Y:S01]  /*0700*/  LDCU.128 UR8, c[0x0][0x380] ;  /* 0x00007000ff0877ac */ /* 0x000ea20008000c00 */
[----:B------:R-:W-:Y:S01]  /*0710*/  IMAD R6, R5, R8, RZ ;  /* 0x0000000805067224 */ /* 0x000fe200078e02ff */
[C---:B------:R-:W-:Y:S01]  /*0720*/  IADD3 R0, P1, PT, R3.reuse, R12, RZ ;  /* 0x0000000c03007210 */ /* 0x040fe20007f3e0ff */
[----:B------:R-:W-:Y:S02]  /*0730*/  IMAD.MOV.U32 R11, RZ, RZ, RZ ;  /* 0x000000ffff0b7224 */ /* 0x000fe400078e00ff */
[C---:B------:R-:W-:Y:S02]  /*0740*/  IMAD R17, R3.reuse, R9, R6 ;  /* 0x0000000903117224 */ /* 0x040fe400078e0206 */
[----:B------:R-:W-:-:S04]  /*0750*/  IMAD.WIDE.U32 R18, R3, R8, R10 ;  /* 0x0000000803127225 */ /* 0x000fc800078e000a */
[----:B------:R-:W-:Y:S02]  /*0760*/  IMAD.X R7, R5, 0x1, R2, P1 ;  /* 0x0000000105077824 */ /* 0x000fe400008e0602 */
[----:B------:R-:W-:Y:S01]  /*0770*/  IMAD.IADD R17, R19, 0x1, R17 ;  /* 0x0000000113117824 */ /* 0x000fe200078e0211 */
[----:B--2---:R-:W-:Y:S02]  /*0780*/  LEA R6, P2, R0, UR8, 0x2 ;  /* 0x0000000800067c11 */ /* 0x004fe4000f8410ff */
[----:B------:R-:W-:Y:S02]  /*0790*/  LEA R16, P1, R18, UR10, 0x2 ;  /* 0x0000000a12107c11 */ /* 0x000fe4000f8210ff */
[----:B------:R-:W-:Y:S02]  /*07a0*/  LEA.HI.X R7, R0, UR9, R7, 0x2, P2 ;  /* 0x0000000900077c11 */ /* 0x000fe400090f1407 */
[----:B------:R-:W-:-:S03]  /*07b0*/  LEA.HI.X R17, R18, UR11, R17, 0x2, P1 ;  /* 0x0000000b12117c11 */ /* 0x000fc600088f1411 */
[----:B------:R-:W2:Y:S04]  /*07c0*/  LDG.E R0, desc[UR4][R6.64] ;  /* 0x0000000406007981 */ /* 0x000ea8000c1e1900 */
[----:B-1----:R-:W2:Y:S01]  /*07d0*/  LDG.E R20, desc[UR4][R16.64] ;  /* 0x0000000410147981 */ /* 0x002ea2000c1e1900 */
[C---:B------:R-:W-:Y:S01]  /*07e0*/  IMAD.SHL.U32 R27, R8.reuse, 0x4, RZ ;  /* 0x00000004081b7824 */ /* 0x040fe200078e00ff */
[----:B------:R-:W-:-:S04]  /*07f0*/  SHF.L.U64.HI R23, R8, 0x2, R9 ;  /* 0x0000000208177819 */ /* 0x000fc80000010209 */
[----:B------:R-:W-:-:S05]  /*0800*/  IADD3 R18, P1, PT, R27, R16, RZ ;  /* 0x000000101b127210 */ /* 0x000fca0007f3e0ff */
[----:B------:R-:W-:Y:S02]  /*0810*/  IMAD.X R19, R23, 0x1, R17, P1 ;  /* 0x0000000117137824 */ /* 0x000fe400008e0611 */
[----:B--2---:R-:W-:-:S05]  /*0820*/  FFMA R21, R0, R20, R21 ;  /* 0x0000001400157223 */ /* 0x004fca0000000015 */
[----:B------:R1:W-:Y:S04]  /*0830*/  STG.E desc[UR4][R14.64], R21 ;  /* 0x000000150e007986 */ /* 0x0003e8000c101904 */
[----:B------:R-:W2:Y:S04]  /*0840*/  LDG.E R20, desc[UR4][R18.64] ;  /* 0x0000000412147981 */ /* 0x000ea8000c1e1900 */
[----:B------:R-:W2:Y:S01]  /*0850*/  LDG.E R0, desc[UR4][R6.64+0x4] ;  /* 0x0000040406007981 */ /* 0x000ea2000c1e1900 */
[----:B------:R-:W-:-:S05]  /*0860*/  IADD3 R24, P1, PT, R18, R27, RZ ;  /* 0x0000001b12187210 */ /* 0x000fca0007f3e0ff */
[----:B------:R-:W-:Y:S02]  /*0870*/  IMAD.X R25, R19, 0x1, R23, P1 ;  /* 0x0000000113197824 */ /* 0x000fe400008e0617 */
[----:B--2---:R-:W-:-:S05]  /*0880*/  FFMA R29, R0, R20, R21 ;  /* 0x00000014001d7223 */ /* 0x004fca0000000015 */
[----:B------:R2:W-:Y:S04]  /*0890*/  STG.E desc[UR4][R14.64], R29 ;  /* 0x0000001d0e007986 */ /* 0x0005e8000c101904 */
[----:B------:R-:W3:Y:S04]  /*08a0*/  LDG.E R20, desc[UR4][R24.64] ;  /* 0x0000000418147981 */ /* 0x000ee8000c1e1900 */
[----:B------:R-:W3:Y:S01]  /*08b0*/  LDG.E R0, desc[UR4][R6.64+0x8] ;  /* 0x0000080406007981 */ /* 0x000ee2000c1e1900 */
[----:B------:R-:W-:-:S05]  /*08c0*/  IADD3 R16, P1, PT, R24, R27, RZ ;  /* 0x0000001b18107210 */ /* 0x000fca0007f3e0ff */
[----:B------:R-:W-:Y:S02]  /*08d0*/  IMAD.X R17, R25, 0x1, R23, P1 ;  /* 0x0000000119117824 */ /* 0x000fe400008e0617 */
[----:B---3--:R-:W-:-:S05]  /*08e0*/  FFMA R23, R0, R20, R29 ;  /* 0x0000001400177223 */ /* 0x008fca000000001d */
[----:B------:R2:W-:Y:S04]  /*08f0*/  STG.E desc[UR4][R14.64], R23 ;  /* 0x000000170e007986 */ /* 0x0005e8000c101904 */
[----:B------:R-:W1:Y:S04]  /*0900*/  LDG.E R0, desc[UR4][R6.64+0xc] ;  /* 0x00000c0406007981 */ /* 0x000e68000c1e1900 */
[----:B------:R-:W1:Y:S01]  /*0910*/  LDG.E R16, desc[UR4][R16.64] ;  /* 0x0000000410107981 */ /* 0x000e62000c1e1900 */
[----:B------:R-:W-:-:S05]  /*0920*/  IADD3 R3, P1, PT, R3, 0x4, RZ ;  /* 0x0000000403037810 */ /* 0x000fca0007f3e0ff */
[----:B------:R-:W-:Y:S02]  /*0930*/  IMAD.X R5, RZ, RZ, R5, P1 ;  /* 0x000000ffff057224 */ /* 0x000fe400008e0605 */
[----:B-1----:R-:W-:-:S05]  /*0940*/  FFMA R21, R0, R16, R23 ;  /* 0x0000001000157223 */ /* 0x002fca0000000017 */
[----:B------:R2:W-:Y:S02]  /*0950*/  STG.E desc[UR4][R14.64], R21 ;  /* 0x000000150e007986 */ /* 0x0005e4000c101904 */
.L_x_2:
[----:B------:R-:W-:Y:S05]  /*0960*/  @!P0 EXIT ;  /* 0x000000000000894d */ /* 0x000fea0003800000 */
[----:B------:R-:W-:Y:S02]  /*0970*/  ISETP.NE.U32.AND P1, PT, R4, 0x1, PT ;  /* 0x000000010400780c */ /* 0x000fe40003f25070 */
[----:B------:R-:W-:Y:S02]  /*0980*/  LOP3.LUT R0, R8, 0x1, RZ, 0xc0, !PT ;  /* 0x0000000108007812 */ /* 0x000fe400078ec0ff */
[----:B------:R-:W-:Y:S02]  /*0990*/  ISETP.NE.AND.EX P1, PT, RZ, RZ, PT, P1 ;  /* 0x000000ffff00720c */ /* 0x000fe40003f25310 */
[----:B------:R-:W-:-:S04]  /*09a0*/  ISETP.NE.U32.AND P0, PT, R0, 0x1, PT ;  /* 0x000000010000780c */ /* 0x000fc80003f05070 */
[----:B------:R-:W-:-:S07]  /*09b0*/  ISETP.NE.U32.AND.EX P0, PT, RZ, RZ, PT, P0 ;  /* 0x000000ffff00720c */ /* 0x000fce0003f05100 */
[----:B------:R-:W-:Y:S06]  /*09c0*/  @!P1 BRA `(.L_x_3) ;  /* 0x0000000000649947 */ /* 0x000fec0003800000 */
[----:B------:R-:W3:Y:S01]  /*09d0*/  LDCU.128 UR8, c[0x0][0x380] ;  /* 0x00007000ff0877ac */ /* 0x000ee20008000c00 */
[----:B------:R-:W-:Y:S01]  /*09e0*/  IMAD R4, R5, R8, RZ ;  /* 0x0000000805047224 */ /* 0x000fe200078e02ff */
[C---:B------:R-:W-:Y:S01]  /*09f0*/  IADD3 R0, P1, PT, R3.reuse, R12, RZ ;  /* 0x0000000c03007210 */ /* 0x040fe20007f3e0ff */
[----:B------:R-:W-:Y:S02]  /*0a00*/  IMAD.MOV.U32 R18, RZ, RZ, R10 ;  /* 0x000000ffff127224 */ /* 0x000fe400078e000a */
[----:B------:R-:W-:Y:S02]  /*0a10*/  IMAD.MOV.U32 R19, RZ, RZ, RZ ;  /* 0x000000ffff137224 */ /* 0x000fe400078e00ff */
[C---:B------:R-:W-:Y:S02]  /*0a20*/  IMAD R17, R3.reuse, R9, R4 ;  /* 0x0000000903117224 */ /* 0x040fe400078e0204 */
[----:B------:R-:W-:-:S04]  /*0a30*/  IMAD.WIDE.U32 R18, R3, R8, R18 ;  /* 0x0000000803127225 */ /* 0x000fc800078e0012 */
[----:B------:R-:W-:Y:S02]  /*0a40*/  IMAD.X R7, R5, 0x1, R2, P1 ;  /* 0x0000000105077824 */ /* 0x000fe400008e0602 */
[----:B------:R-:W-:Y:S01]  /*0a50*/  IMAD.IADD R17, R19, 0x1, R17 ;  /* 0x0000000113117824 */ /* 0x000fe200078e0211 */
[----:B---3--:R-:W-:Y:S02]  /*0a60*/  LEA R6, P2, R0, UR8, 0x2 ;  /* 0x0000000800067c11 */ /* 0x008fe4000f8410ff */
[----:B------:R-:W-:Y:S02]  /*0a70*/  LEA R16, P1, R18, UR10, 0x2 ;  /* 0x0000000a12107c11 */ /* 0x000fe4000f8210ff */
[----:B------:R-:W-:Y:S02]  /*0a80*/  LEA.HI.X R7, R0, UR9, R7, 0x2, P2 ;  /* 0x0000000900077c11 */ /* 0x000fe400090f1407 */
[----:B------:R-:W-:-:S03]  /*0a90*/  LEA.HI.X R17, R18, UR11, R17, 0x2, P1 ;  /* 0x0000000b12117c11 */ /* 0x000fc600088f1411 */
[----:B------:R-:W2:Y:S04]  /*0aa0*/  LDG.E R0, desc[UR4][R6.64] ;  /* 0x0000000406007981 */ /* 0x000ea8000c1e1900 */
[----:B------:R-:W2:Y:S01]  /*0ab0*/  LDG.E R4, desc[UR4][R16.64] ;  /* 0x0000000410047981 */ /* 0x000ea2000c1e1900 */
[----:B------:R-:W-:-:S04]  /*0ac0*/  LEA R18, P1, R8, R16, 0x2 ;  /* 0x0000001008127211 */ /* 0x000fc800078210ff */
[----:B------:R-:W-:Y:S01]  /*0ad0*/  LEA.HI.X R19, R8, R17, R9, 0x2, P1 ;  /* 0x0000001108137211 */ /* 0x000fe200008f1409 */
[----:B--2---:R-:W-:-:S05]  /*0ae0*/  FFMA R23, R0, R4, R21 ;  /* 0x0000000400177223 */ /* 0x004fca0000000015 */
[----:B------:R3:W-:Y:S04]  /*0af0*/  STG.E desc[UR4][R14.64], R23 ;  /* 0x000000170e007986 */ /* 0x0007e8000c101904 */
[----:B------:R-:W1:Y:S04]  /*0b00*/  LDG.E R0, desc[UR4][R6.64+0x4] ;  /* 0x0000040406007981 */ /* 0x000e68000c1e1900 */
[----:B------:R-:W1:Y:S01]  /*0b10*/  LDG.E R18, desc[UR4][R18.64] ;  /* 0x0000000412127981 */ /* 0x000e62000c1e1900 */
[----:B------:R-:W-:-:S05]  /*0b20*/  IADD3 R3, P1, PT, R3, 0x2, RZ ;  /* 0x0000000203037810 */ /* 0x000fca0007f3e0ff */
[----:B------:R-:W-:Y:S02]  /*0b30*/  IMAD.X R5, RZ, RZ, R5, P1 ;  /* 0x000000ffff057224 */ /* 0x000fe400008e0605 */
[----:B-1----:R-:W-:-:S05]  /*0b40*/  FFMA R21, R0, R18, R23 ;  /* 0x0000001200157223 */ /* 0x002fca0000000017 */
[----:B------:R3:W-:Y:S02]  /*0b50*/  STG.E desc[UR4][R14.64], R21 ;  /* 0x000000150e007986 */ /* 0x0007e4000c101904 */
.L_x_3:
[----:B------:R-:W-:Y:S05]  /*0b60*/  @P0 EXIT ;  /* 0x000000000000094d */ /* 0x000fea0003800000 */
[----:B------:R-:W4:Y:S01]  /*0b70*/  LDCU.128 UR8, c[0x0][0x380] ;  /* 0x00007000ff0877ac */ /* 0x000f220008000c00 */
        /* <DEDUP_REMOVED lines=8> */
[----:B----4-:R-:W-:Y:S02]  /*0c00*/  LEA R2, P0, R12, UR8, 0x2 ;  /* 0x000000080c027c11 */ /* 0x010fe4000f8010ff */
[----:B------:R-:W-:Y:S02]  /*0c10*/  LEA R4, P1, R6, UR10, 0x2 ;  /* 0x0000000a06047c11 */ /* 0x000fe4000f8210ff */
[----:B------:R-:W-:Y:S02]  /*0c20*/  LEA.HI.X R3, R12, UR9, R3, 0x2, P0 ;  /* 0x000000090c037c11 */ /* 0x000fe400080f1403 */
[----:B------:R-:W-:-:S03]  /*0c30*/  LEA.HI.X R5, R6, UR11, R5, 0x2, P1 ;  /* 0x0000000b06057c11 */ /* 0x000fc600088f1405 */
[----:B------:R-:W1:Y:S04]  /*0c40*/  LDG.E R2, desc[UR4][R2.64] ;  /* 0x0000000402027981 */ /* 0x000e68000c1e1900 */
[----:B------:R-:W1:Y:S02]  /*0c50*/  LDG.E R4, desc[UR4][R4.64] ;  /* 0x0000000404047981 */ /* 0x000e64000c1e1900 */
[----:B-123--:R-:W-:-:S05]  /*0c60*/  FFMA R21, R2, R4, R21 ;  /* 0x0000000402157223 */ /* 0x00efca0000000015 */
[----:B------:R-:W-:Y:S01]  /*0c70*/  STG.E desc[UR4][R14.64], R21 ;  /* 0x000000150e007986 */ /* 0x000fe2000c101904 */
[----:B------:R-:W-:Y:S05]  /*0c80*/  EXIT ;  /* 0x000000000000794d */ /* 0x000fea0003800000 */
.L_x_4:
[----:B------:R-:W-:-:S00]  /*0c90*/  BRA `(.L_x_4) ;  /* 0xfffffffc00fc7947 */ /* 0x000fc0000383ffff */
[----:B------:R-:W-:-:S00]  /*0ca0*/  NOP ;  /* 0x0000000000007918 */ /* 0x000fc00000000000 */
        /* <DEDUP_REMOVED lines=13> */
.L_x_5:


//--------------------- .nv.shared.reserved.0     --------------------------
	.section	.nv.shared.reserved.0,"aw",@nobits
	.weak		__nv_reservedSMEM_offset_0_alias
	.size		__nv_reservedSMEM_offset_0_alias, 0, 64
	.other		__nv_reservedSMEM_offset_0_alias,@"STO_CUDA_RESERVED_SHARED STV_DEFAULT"
__nv_reservedSMEM_offset_0_alias:
	.zero		0
	.zero		64


//--------------------- .nv.constant0._Z14ker_matrix_mulPfS_S_m --------------------------
	.section	.nv.constant0._Z14ker_matrix_mulPfS_S_m,"a",@progbits
	.sectionflags	@""
	.align	4
.nv.constant0._Z14ker_matrix_mulPfS_S_m:
	.zero		928


//--------------------- SYMBOLS --------------------------

	.type		.nv.reservedSmem.offset0,@object
	.size		.nv.reservedSmem.offset0,0x4
